//
// Generated by NVIDIA NVVM Compiler
//
// Compiler Build ID: CL-36424714
// Cuda compilation tools, release 13.0, V13.0.88
// Based on NVVM 20.0.0
//

.version 9.0
.target sm_100
.address_size 64

	// .globl	_Z15print_threadIdsv
.extern .func  (.param .b32 func_retval0) vprintf
(
	.param .b64 vprintf_param_0,
	.param .b64 vprintf_param_1
)
;
.global .align 1 .b8 $str[94] = {98, 108, 111, 99, 107, 73, 100, 120, 46, 120, 32, 58, 32, 37, 100, 32, 98, 108, 111, 99, 107, 73, 100, 120, 46, 121, 32, 58, 32, 37, 100, 32, 98, 108, 111, 99, 107, 73, 100, 120, 46, 122, 32, 58, 32, 37, 100, 32, 103, 114, 105, 100, 68, 105, 109, 46, 120, 32, 58, 32, 37, 100, 32, 103, 114, 105, 100, 68, 105, 109, 46, 121, 32, 58, 32, 37, 100, 32, 103, 114, 105, 100, 68, 105, 109, 46, 122, 32, 58, 32, 37, 100, 10};

.visible .entry _Z15print_threadIdsv()
{
	.local .align 8 .b8 	__local_depot0[24];
	.reg .b64 	%SP;
	.reg .b64 	%SPL;
	.reg .b32 	%r<9>;
	.reg .b64 	%rd<5>;

	mov.u64 	%SPL, __local_depot0;
	cvta.local.u64 	%SP, %SPL;
	add.u64 	%rd1, %SP, 0;
	add.u64 	%rd2, %SPL, 0;
	mov.u32 	%r1, %ctaid.x;
	mov.u32 	%r2, %ctaid.y;
	mov.u32 	%r3, %ctaid.z;
	mov.u32 	%r4, %nctaid.x;
	mov.u32 	%r5, %nctaid.y;
	mov.u32 	%r6, %nctaid.z;
	st.local.v2.u32 	[%rd2], {%r1, %r2};
	st.local.v2.u32 	[%rd2+8], {%r3, %r4};
	st.local.v2.u32 	[%rd2+16], {%r5, %r6};
	mov.u64 	%rd3, $str;
	cvta.global.u64 	%rd4, %rd3;
	{ // callseq 0, 0
	.param .b64 param0;
	st.param.b64 	[param0], %rd4;
	.param .b64 param1;
	st.param.b64 	[param1], %rd1;
	.param .b32 retval0;
	call.uni (retval0), 
	vprintf, 
	(
	param0, 
	param1
	);
	ld.param.b32 	%r7, [retval0];
	} // callseq 0
	ret;

}


// ===== COMPILED SASS (sm_100) =====

	.target	sm_100

	.elftype	@"ET_EXEC"


//--------------------- .note.nv.tkinfo           --------------------------
	.section	.note.nv.tkinfo,"",@"SHT_NOTE"
	.sectionflags	@"SHF_NOTE_NV_TKINFO"
	.tkinfo
        /*0018*/ 	.word	0x00000002
        /*0030*/ 	.string	""
        /*0030*/ 	.string	"ptxas"
        /*0030*/ 	.string	"Cuda compilation tools, release 13.0, V13.0.88"
        /*0030*/ 	.string	"Build cuda_13.0.r13.0/compiler.36424714_0"
        /*0030*/ 	.string	"-arch sm_100 -m 64 "



//--------------------- .note.nv.cuinfo           --------------------------
	.section	.note.nv.cuinfo,"",@"SHT_NOTE"
	.sectionflags	@"SHF_NOTE_NV_CUINFO"
        /*0018*/ 	.short	0x0002
        /*001a*/ 	.short	0x0064
        /*001c*/ 	.short	0x0082
	.zero		2


//--------------------- .nv.info                  --------------------------
	.section	.nv.info,"",@"SHT_CUDA_INFO"
	.align	4


	//----- nvinfo : EIATTR_REGCOUNT
	.align		4
        /*0000*/ 	.byte	0x04, 0x2f
        /*0002*/ 	.short	(.L_2 - .L_1)
	.align		4
.L_1:
        /*0004*/ 	.word	index@(_Z15print_threadIdsv)
        /*0008*/ 	.word	0x00000018


	//----- nvinfo : EIATTR_FRAME_SIZE
	.align		4
.L_2:
        /*000c*/ 	.byte	0x04, 0x11
        /*000e*/ 	.short	(.L_4 - .L_3)
	.align		4
.L_3:
        /*0010*/ 	.word	index@(_Z15print_threadIdsv)
        /*0014*/ 	.word	0x00000018


	//----- nvinfo : EIATTR_MIN_STACK_SIZE
	.align		4
.L_4:
        /*0018*/ 	.byte	0x04, 0x12
        /*001a*/ 	.short	(.L_6 - .L_5)
	.align		4
.L_5:
        /*001c*/ 	.word	index@(_Z15print_threadIdsv)
        /*0020*/ 	.word	0x00000018
.L_6:


//--------------------- .nv.compat                --------------------------
	.section	.nv.compat,"",@"SHT_CUDA_COMPAT_INFO"
	.align	4
        /*0000*/ 	.byte	0x02, 0x09, 0x00, 0x00, 0x02, 0x02, 0x01, 0x00, 0x02, 0x05, 0x05, 0x00, 0x03, 0x07, 0x01, 0x01
        /*0010*/ 	.byte	0x02, 0x03, 0x00, 0x00, 0x02, 0x06, 0x01, 0x00, 0x04, 0x0b, 0x08, 0x00, 0x09, 0x00, 0x00, 0x00
        /*0020*/ 	.byte	0x00, 0x00, 0x00, 0x00


//--------------------- .nv.info._Z15print_threadIdsv --------------------------
	.section	.nv.info._Z15print_threadIdsv,"",@"SHT_CUDA_INFO"
	.sectionflags	@""
	.align	4


	//----- nvinfo : EIATTR_CUDA_API_VERSION
	.align		4
        /*0000*/ 	.byte	0x04, 0x37
        /*0002*/ 	.short	(.L_8 - .L_7)
.L_7:
        /*0004*/ 	.word	0x00000082


	//----- nvinfo : EIATTR_SPARSE_MMA_MASK
	.align		4
.L_8:
        /*0008*/ 	.byte	0x03, 0x50
        /*000a*/ 	.short	0x0000


	//----- nvinfo : EIATTR_MAXREG_COUNT
	.align		4
        /*000c*/ 	.byte	0x03, 0x1b
        /*000e*/ 	.short	0x00ff


	//----- nvinfo : EIATTR_EXTERNS
	.align		4
        /*0010*/ 	.byte	0x04, 0x0f
        /*0012*/ 	.short	(.L_10 - .L_9)


	//   ....[0]....
	.align		4
.L_9:
        /*0014*/ 	.word	index@(vprintf)


	//----- nvinfo : EIATTR_MERCURY_ISA_VERSION
	.align		4
.L_10:
        /*0018*/ 	.byte	0x03, 0x5f
        /*001a*/ 	.short	0x0101


	//----- nvinfo : EIATTR_VRC_CTA_INIT_COUNT
	.align		4
        /*001c*/ 	.byte	0x02, 0x4a
	.zero		1
	.zero		1


	//----- nvinfo : EIATTR_SYSCALL_OFFSETS
	.align		4
        /*0020*/ 	.byte	0x04, 0x46
        /*0022*/ 	.short	(.L_12 - .L_11)


	//   ....[0]....
.L_11:
        /*0024*/ 	.word	0x00000150


	//----- nvinfo : EIATTR_EXIT_INSTR_OFFSETS
	.align		4
.L_12:
        /*0028*/ 	.byte	0x04, 0x1c
        /*002a*/ 	.short	(.L_14 - .L_13)


	//   ....[0]....
.L_13:
        /*002c*/ 	.word	0x00000160


	//----- nvinfo : EIATTR_SW_WAR
	.align		4
.L_14:
        /*0030*/ 	.byte	0x04, 0x36
        /*0032*/ 	.short	(.L_16 - .L_15)
.L_15:
        /*0034*/ 	.word	0x00000008
.L_16:


//--------------------- .nv.callgraph             --------------------------
	.section	.nv.callgraph,"",@"SHT_CUDA_CALLGRAPH"
	.align	4
	.sectionentsize	8
	.align		4
        /*0000*/ 	.word	0x00000000
	.align		4
        /*0004*/ 	.word	0xffffffff
	.align		4
        /*0008*/ 	.word	index@(_Z15print_threadIdsv)
	.align		4
        /*000c*/ 	.word	index@(vprintf)
	.align		4
        /*0010*/ 	.word	0x00000000
	.align		4
        /*0014*/ 	.word	0xfffffffe
	.align		4
        /*0018*/ 	.word	0x00000000
	.align		4
        /*001c*/ 	.word	0xfffffffd
	.align		4
        /*0020*/ 	.word	0x00000000
	.align		4
        /*0024*/ 	.word	0xfffffffc


//--------------------- .nv.constant4             --------------------------
	.section	.nv.constant4,"a",@progbits
	.align	8
	.align		8
.nv.constant4:
        /*0000*/ 	.dword	vprintf
	.align		8
        /*0008*/ 	.dword	$str


//--------------------- .text._Z15print_threadIdsv --------------------------
	.section	.text._Z15print_threadIdsv,"ax",@progbits
	.align	128
        .global         _Z15print_threadIdsv
        .type           _Z15print_threadIdsv,@function
        .size           _Z15print_threadIdsv,(.L_x_2 - _Z15print_threadIdsv)
        .other          _Z15print_threadIdsv,@"STO_CUDA_ENTRY STV_DEFAULT"
_Z15print_threadIdsv:
.text._Z15print_threadIdsv:
[----:B------:R-:W0:Y:S01]  /*0000*/  LDC R1, c[0x0][0x37c] ;  /* 0x0000df00ff017b82 */ /* 0x000e220000000800 */
[----:B------:R-:W1:Y:S01]  /*0010*/  S2R R8, SR_CTAID.X ;  /* 0x0000000000087919 */ /* 0x000e620000002500 */
[----:B------:R-:W2:Y:S06]  /*0020*/  LDCU UR5, c[0x0][0x2fc] ;  /* 0x00005f80ff0577ac */ /* 0x000eac0008000800 */
[----:B------:R-:W3:Y:S01]  /*0030*/  LDC R11, c[0x0][0x370] ;  /* 0x0000dc00ff0b7b82 */ /* 0x000ee20000000800 */
[----:B0-----:R-:W-:Y:S01]  /*0040*/  VIADD R1, R1, 0xffffffe8 ;  /* 0xffffffe801017836 */ /* 0x001fe20000000000 */
[----:B------:R-:W1:Y:S01]  /*0050*/  S2R R9, SR_CTAID.Y ;  /* 0x0000000000097919 */ /* 0x000e620000002600 */
[----:B------:R-:W-:Y:S01]  /*0060*/  MOV R0, 0x0 ;  /* 0x0000000000007802 */ /* 0x000fe20000000f00 */
[----:B------:R-:W0:Y:S01]  /*0070*/  LDCU UR4, c[0x0][0x2f8] ;  /* 0x00005f00ff0477ac */ /* 0x000e220008000800 */
[----:B------:R-:W3:Y:S03]  /*0080*/  S2R R10, SR_CTAID.Z ;  /* 0x00000000000a7919 */ /* 0x000ee60000002700 */
[----:B------:R-:W4:Y:S01]  /*0090*/  LDC R12, c[0x0][0x374] ;  /* 0x0000dd00ff0c7b82 */ /* 0x000f220000000800 */
[----:B------:R-:W5:Y:S07]  /*00a0*/  LDCU.64 UR6, c[0x4][0x8] ;  /* 0x01000100ff0677ac */ /* 0x000f6e0008000a00 */
[----:B------:R-:W4:Y:S01]  /*00b0*/  LDC R13, c[0x0][0x378] ;  /* 0x0000de00ff0d7b82 */ /* 0x000f220000000800 */
[----:B0-----:R-:W-:-:S07]  /*00c0*/  IADD3 R6, P0, PT, R1, UR4, RZ ;  /* 0x0000000401067c10 */ /* 0x001fce000ff1e0ff */
[----:B------:R0:W0:Y:S01]  /*00d0*/  LDC.64 R2, c[0x4][R0] ;  /* 0x0100000000027b82 */ /* 0x0000220000000a00 */
[----:B-----5:R-:W-:Y:S01]  /*00e0*/  IMAD.U32 R4, RZ, RZ, UR6 ;  /* 0x00000006ff047e24 */ /* 0x020fe2000f8e00ff */
[----:B------:R-:W-:Y:S01]  /*00f0*/  MOV R5, UR7 ;  /* 0x0000000700057c02 */ /* 0x000fe20008000f00 */
[----:B--2---:R-:W-:Y:S01]  /*0100*/  IMAD.X R7, RZ, RZ, UR5, P0 ;  /* 0x00000005ff077e24 */ /* 0x004fe200080e06ff */
[----:B-1----:R1:W-:Y:S04]  /*0110*/  STL.64 [R1], R8 ;  /* 0x0000000801007387 */ /* 0x0023e80000100a00 */
[----:B---3--:R1:W-:Y:S04]  /*0120*/  STL.64 [R1+0x8], R10 ;  /* 0x0000080a01007387 */ /* 0x0083e80000100a00 */
[----:B----4-:R1:W-:Y:S02]  /*0130*/  STL.64 [R1+0x10], R12 ;  /* 0x0000100c01007387 */ /* 0x0103e40000100a00 */
[----:B------:R-:W-:-:S07]  /*0140*/  LEPC R20, `(.L_x_0) ;  /* 0x000000001014794e */ /* 0x000fce0000000000 */
[----:B01----:R-:W-:Y:S05]  /*0150*/  CALL.ABS.NOINC R2 ;  /* 0x0000000002007343 */ /* 0x003fea0003c00000 */
.L_x_0:
[----:B------:R-:W-:Y:S05]  /*0160*/  EXIT ;  /* 0x000000000000794d */ /* 0x000fea0003800000 */
.L_x_1:
[----:B------:R-:W-:-:S00]  /*0170*/  BRA `(.L_x_1) ;  /* 0xfffffffc00fc7947 */ /* 0x000fc0000383ffff */
[----:B------:R-:W-:-:S00]  /*0180*/  NOP ;  /* 0x0000000000007918 */ /* 0x000fc00000000000 */
[----:B------:R-:W-:-:S00]  /*0190*/  NOP ;  /* 0x0000000000007918 */ /* 0x000fc00000000000 */
[----:B------:R-:W-:-:S00]  /*01a0*/  NOP ;  /* 0x0000000000007918 */ /* 0x000fc00000000000 */
[----:B------:R-:W-:-:S00]  /*01b0*/  NOP ;  /* 0x0000000000007918 */ /* 0x000fc00000000000 */
[----:B------:R-:W-:-:S00]  /*01c0*/  NOP ;  /* 0x0000000000007918 */ /* 0x000fc00000000000 */
[----:B------:R-:W-:-:S00]  /*01d0*/  NOP ;  /* 0x0000000000007918 */ /* 0x000fc00000000000 */
[----:B------:R-:W-:-:S00]  /*01e0*/  NOP ;  /* 0x0000000000007918 */ /* 0x000fc00000000000 */
[----:B------:R-:W-:-:S00]  /*01f0*/  NOP ;  /* 0x0000000000007918 */ /* 0x000fc00000000000 */
.L_x_2:


//--------------------- .nv.global.init           --------------------------
	.section	.nv.global.init,"aw",@progbits
.nv.global.init:
	.type		$str,@object
	.size		$str,(.L_0 - $str)
$str:
        /*0000*/ 	.byte	0x62, 0x6c, 0x6f, 0x63, 0x6b, 0x49, 0x64, 0x78, 0x2e, 0x78, 0x20, 0x3a, 0x20, 0x25, 0x64, 0x20
        /*0010*/ 	.byte	0x62, 0x6c, 0x6f, 0x63, 0x6b, 0x49, 0x64, 0x78, 0x2e, 0x79, 0x20, 0x3a, 0x20, 0x25, 0x64, 0x20
        /*0020*/ 	.byte	0x62, 0x6c, 0x6f, 0x63, 0x6b, 0x49, 0x64, 0x78, 0x2e, 0x7a, 0x20, 0x3a, 0x20, 0x25, 0x64, 0x20
        /*0030*/ 	.byte	0x67, 0x72, 0x69, 0x64, 0x44, 0x69, 0x6d, 0x2e, 0x78, 0x20, 0x3a, 0x20, 0x25, 0x64, 0x20, 0x67
        /*0040*/ 	.byte	0x72, 0x69, 0x64, 0x44, 0x69, 0x6d, 0x2e, 0x79, 0x20, 0x3a, 0x20, 0x25, 0x64, 0x20, 0x67, 0x72
        /*0050*/ 	.byte	0x69, 0x64, 0x44, 0x69, 0x6d, 0x2e, 0x7a, 0x20, 0x3a, 0x20, 0x25, 0x64, 0x0a, 0x00
.L_0:


//--------------------- .nv.shared.reserved.0     --------------------------
	.section	.nv.shared.reserved.0,"aw",@nobits
	.weak		__nv_reservedSMEM_offset_0_alias
	.size		__nv_reservedSMEM_offset_0_alias, 0, 64
	.other		__nv_reservedSMEM_offset_0_alias,@"STO_CUDA_RESERVED_SHARED STV_DEFAULT"
__nv_reservedSMEM_offset_0_alias:
	.zero		0
	.zero		64


//--------------------- .nv.constant0._Z15print_threadIdsv --------------------------
	.section	.nv.constant0._Z15print_threadIdsv,"a",@progbits
	.sectionflags	@""
	.align	4
.nv.constant0._Z15print_threadIdsv:
	.zero		896


//--------------------- SYMBOLS --------------------------

	.type		.nv.reservedSmem.offset0,@object
	.size		.nv.reservedSmem.offset0,0x4
	.type		vprintf,@function
